//
// Generated by NVIDIA NVVM Compiler
//
// Compiler Build ID: CL-36424714
// Cuda compilation tools, release 13.0, V13.0.88
// Based on NVVM 20.0.0
//

.version 9.0
.target sm_100
.address_size 64

	// .globl	_Z14transposeNaivePKfPfi
// _ZZ14transposeNaivePKfPfiE4tile has been demoted

.visible .entry _Z14transposeNaivePKfPfi(
	.param .u64 .ptr .align 1 _Z14transposeNaivePKfPfi_param_0,
	.param .u64 .ptr .align 1 _Z14transposeNaivePKfPfi_param_1,
	.param .u32 _Z14transposeNaivePKfPfi_param_2
)
{
	.reg .b32 	%r<21>;
	.reg .b32 	%f<3>;
	.reg .b64 	%rd<9>;
	// demoted variable
	.shared .align 4 .b8 _ZZ14transposeNaivePKfPfiE4tile[4096];
	ld.param.u64 	%rd1, [_Z14transposeNaivePKfPfi_param_0];
	ld.param.u64 	%rd2, [_Z14transposeNaivePKfPfi_param_1];
	ld.param.u32 	%r1, [_Z14transposeNaivePKfPfi_param_2];
	cvta.to.global.u64 	%rd3, %rd2;
	cvta.to.global.u64 	%rd4, %rd1;
	mov.u32 	%r2, %ctaid.x;
	shl.b32 	%r3, %r2, 5;
	mov.u32 	%r4, %tid.x;
	add.s32 	%r5, %r3, %r4;
	mov.u32 	%r6, %ctaid.y;
	shl.b32 	%r7, %r6, 5;
	mov.u32 	%r8, %tid.y;
	add.s32 	%r9, %r7, %r8;
	mad.lo.s32 	%r10, %r1, %r9, %r5;
	mul.wide.s32 	%rd5, %r10, 4;
	add.s64 	%rd6, %rd4, %rd5;
	ld.global.f32 	%f1, [%rd6];
	shl.b32 	%r11, %r4, 7;
	mov.u32 	%r12, _ZZ14transposeNaivePKfPfiE4tile;
	add.s32 	%r13, %r12, %r11;
	shl.b32 	%r14, %r8, 2;
	add.s32 	%r15, %r13, %r14;
	st.shared.f32 	[%r15], %f1;
	barrier.sync 	0;
	shl.b32 	%r16, %r8, 7;
	add.s32 	%r17, %r12, %r16;
	shl.b32 	%r18, %r4, 2;
	add.s32 	%r19, %r17, %r18;
	ld.shared.f32 	%f2, [%r19];
	mad.lo.s32 	%r20, %r1, %r5, %r9;
	mul.wide.s32 	%rd7, %r20, 4;
	add.s64 	%rd8, %rd3, %rd7;
	st.global.f32 	[%rd8], %f2;
	ret;

}


// ===== COMPILED SASS (sm_100) =====

	.target	sm_100

	.elftype	@"ET_EXEC"


//--------------------- .note.nv.tkinfo           --------------------------
	.section	.note.nv.tkinfo,"",@"SHT_NOTE"
	.sectionflags	@"SHF_NOTE_NV_TKINFO"
	.tkinfo
        /*0018*/ 	.word	0x00000002
        /*0030*/ 	.string	""
        /*0030*/ 	.string	"ptxas"
        /*0030*/ 	.string	"Cuda compilation tools, release 13.0, V13.0.88"
        /*0030*/ 	.string	"Build cuda_13.0.r13.0/compiler.36424714_0"
        /*0030*/ 	.string	"-arch sm_100 -m 64 "



//--------------------- .note.nv.cuinfo           --------------------------
	.section	.note.nv.cuinfo,"",@"SHT_NOTE"
	.sectionflags	@"SHF_NOTE_NV_CUINFO"
        /*0018*/ 	.short	0x0002
        /*001a*/ 	.short	0x0064
        /*001c*/ 	.short	0x0082
	.zero		2


//--------------------- .nv.info                  --------------------------
	.section	.nv.info,"",@"SHT_CUDA_INFO"
	.align	4


	//----- nvinfo : EIATTR_REGCOUNT
	.align		4
        /*0000*/ 	.byte	0x04, 0x2f
        /*0002*/ 	.short	(.L_1 - .L_0)
	.align		4
.L_0:
        /*0004*/ 	.word	index@(_Z14transposeNaivePKfPfi)
        /*0008*/ 	.word	0x0000000d


	//----- nvinfo : EIATTR_FRAME_SIZE
	.align		4
.L_1:
        /*000c*/ 	.byte	0x04, 0x11
        /*000e*/ 	.short	(.L_3 - .L_2)
	.align		4
.L_2:
        /*0010*/ 	.word	index@(_Z14transposeNaivePKfPfi)
        /*0014*/ 	.word	0x00000000


	//----- nvinfo : EIATTR_MIN_STACK_SIZE
	.align		4
.L_3:
        /*0018*/ 	.byte	0x04, 0x12
        /*001a*/ 	.short	(.L_5 - .L_4)
	.align		4
.L_4:
        /*001c*/ 	.word	index@(_Z14transposeNaivePKfPfi)
        /*0020*/ 	.word	0x00000000
.L_5:


//--------------------- .nv.compat                --------------------------
	.section	.nv.compat,"",@"SHT_CUDA_COMPAT_INFO"
	.align	4
        /*0000*/ 	.byte	0x02, 0x09, 0x00, 0x00, 0x02, 0x02, 0x01, 0x00, 0x02, 0x05, 0x05, 0x00, 0x03, 0x07, 0x01, 0x01
        /*0010*/ 	.byte	0x02, 0x03, 0x00, 0x00, 0x02, 0x06, 0x01, 0x00, 0x04, 0x0b, 0x08, 0x00, 0x09, 0x00, 0x00, 0x00
        /*0020*/ 	.byte	0x00, 0x00, 0x00, 0x00


//--------------------- .nv.info._Z14transposeNaivePKfPfi --------------------------
	.section	.nv.info._Z14transposeNaivePKfPfi,"",@"SHT_CUDA_INFO"
	.sectionflags	@""
	.align	4


	//----- nvinfo : EIATTR_CUDA_API_VERSION
	.align		4
        /*0000*/ 	.byte	0x04, 0x37
        /*0002*/ 	.short	(.L_7 - .L_6)
.L_6:
        /*0004*/ 	.word	0x00000082


	//----- nvinfo : EIATTR_KPARAM_INFO
	.align		4
.L_7:
        /*0008*/ 	.byte	0x04, 0x17
        /*000a*/ 	.short	(.L_9 - .L_8)
.L_8:
        /*000c*/ 	.word	0x00000000
        /*0010*/ 	.short	0x0002
        /*0012*/ 	.short	0x0010
        /*0014*/ 	.byte	0x00, 0xf0, 0x11, 0x00


	//----- nvinfo : EIATTR_KPARAM_INFO
	.align		4
.L_9:
        /*0018*/ 	.byte	0x04, 0x17
        /*001a*/ 	.short	(.L_11 - .L_10)
.L_10:
        /*001c*/ 	.word	0x00000000
        /*0020*/ 	.short	0x0001
        /*0022*/ 	.short	0x0008
        /*0024*/ 	.byte	0x00, 0xf5, 0x21, 0x00


	//----- nvinfo : EIATTR_KPARAM_INFO
	.align		4
.L_11:
        /*0028*/ 	.byte	0x04, 0x17
        /*002a*/ 	.short	(.L_13 - .L_12)
.L_12:
        /*002c*/ 	.word	0x00000000
        /*0030*/ 	.short	0x0000
        /*0032*/ 	.short	0x0000
        /*0034*/ 	.byte	0x00, 0xf5, 0x21, 0x00


	//----- nvinfo : EIATTR_SPARSE_MMA_MASK
	.align		4
.L_13:
        /*0038*/ 	.byte	0x03, 0x50
        /*003a*/ 	.short	0x0000


	//----- nvinfo : EIATTR_MAXREG_COUNT
	.align		4
        /*003c*/ 	.byte	0x03, 0x1b
        /*003e*/ 	.short	0x00ff


	//----- nvinfo : EIATTR_NUM_BARRIERS
	.align		4
        /*0040*/ 	.byte	0x02, 0x4c
        /*0042*/ 	.byte	0x01
	.zero		1


	//----- nvinfo : EIATTR_MERCURY_ISA_VERSION
	.align		4
        /*0044*/ 	.byte	0x03, 0x5f
        /*0046*/ 	.short	0x0101


	//----- nvinfo : EIATTR_COOP_GROUP_MASK_REGIDS
	.align		4
        /*0048*/ 	.byte	0x04, 0x29
        /*004a*/ 	.short	(.L_15 - .L_14)


	//   ....[0]....
.L_14:
        /*004c*/ 	.word	0xffffffff


	//----- nvinfo : EIATTR_COOP_GROUP_INSTR_OFFSETS
	.align		4
.L_15:
        /*0050*/ 	.byte	0x04, 0x28
        /*0052*/ 	.short	(.L_17 - .L_16)


	//   ....[0]....
.L_16:
        /*0054*/ 	.word	0x00000180


	//----- nvinfo : EIATTR_VRC_CTA_INIT_COUNT
	.align		4
.L_17:
        /*0058*/ 	.byte	0x02, 0x4a
	.zero		1
	.zero		1


	//----- nvinfo : EIATTR_EXIT_INSTR_OFFSETS
	.align		4
        /*005c*/ 	.byte	0x04, 0x1c
        /*005e*/ 	.short	(.L_19 - .L_18)


	//   ....[0]....
.L_18:
        /*0060*/ 	.word	0x000001b0


	//----- nvinfo : EIATTR_CBANK_PARAM_SIZE
	.align		4
.L_19:
        /*0064*/ 	.byte	0x03, 0x19
        /*0066*/ 	.short	0x0014


	//----- nvinfo : EIATTR_PARAM_CBANK
	.align		4
        /*0068*/ 	.byte	0x04, 0x0a
        /*006a*/ 	.short	(.L_21 - .L_20)
	.align		4
.L_20:
        /*006c*/ 	.word	index@(.nv.constant0._Z14transposeNaivePKfPfi)
        /*0070*/ 	.short	0x0380
        /*0072*/ 	.short	0x0014


	//----- nvinfo : EIATTR_SW_WAR
	.align		4
.L_21:
        /*0074*/ 	.byte	0x04, 0x36
        /*0076*/ 	.short	(.L_23 - .L_22)
.L_22:
        /*0078*/ 	.word	0x00000008
.L_23:


//--------------------- .nv.callgraph             --------------------------
	.section	.nv.callgraph,"",@"SHT_CUDA_CALLGRAPH"
	.align	4
	.sectionentsize	8
	.align		4
        /*0000*/ 	.word	0x00000000
	.align		4
        /*0004*/ 	.word	0xffffffff
	.align		4
        /*0008*/ 	.word	0x00000000
	.align		4
        /*000c*/ 	.word	0xfffffffe
	.align		4
        /*0010*/ 	.word	0x00000000
	.align		4
        /*0014*/ 	.word	0xfffffffd
	.align		4
        /*0018*/ 	.word	0x00000000
	.align		4
        /*001c*/ 	.word	0xfffffffc


//--------------------- .text._Z14transposeNaivePKfPfi --------------------------
	.section	.text._Z14transposeNaivePKfPfi,"ax",@progbits
	.align	128
        .global         _Z14transposeNaivePKfPfi
        .type           _Z14transposeNaivePKfPfi,@function
        .size           _Z14transposeNaivePKfPfi,(.L_x_1 - _Z14transposeNaivePKfPfi)
        .other          _Z14transposeNaivePKfPfi,@"STO_CUDA_ENTRY STV_DEFAULT"
_Z14transposeNaivePKfPfi:
.text._Z14transposeNaivePKfPfi:
[----:B------:R-:W-:Y:S01]  /*0000*/  LDC R1, c[0x0][0x37c] ;  /* 0x0000df00ff017b82 */ /* 0x000fe20000000800 */
[----:B------:R-:W0:Y:S07]  /*0010*/  S2R R0, SR_CTAID.X ;  /* 0x0000000000007919 */ /* 0x000e2e0000002500 */
[----:B------:R-:W1:Y:S01]  /*0020*/  LDC.64 R2, c[0x0][0x380] ;  /* 0x0000e000ff027b82 */ /* 0x000e620000000a00 */
[----:B------:R-:W2:Y:S01]  /*0030*/  LDCU UR8, c[0x0][0x390] ;  /* 0x00007200ff0877ac */ /* 0x000ea20008000800 */
[----:B------:R-:W0:Y:S01]  /*0040*/  S2R R9, SR_TID.X ;  /* 0x0000000000097919 */ /* 0x000e220000002100 */
[----:B------:R-:W3:Y:S01]  /*0050*/  LDCU.64 UR6, c[0x0][0x358] ;  /* 0x00006b00ff0677ac */ /* 0x000ee20008000a00 */
[----:B------:R-:W4:Y:S01]  /*0060*/  S2R R5, SR_CTAID.Y ;  /* 0x0000000000057919 */ /* 0x000f220000002600 */
[----:B------:R-:W4:Y:S01]  /*0070*/  S2R R10, SR_TID.Y ;  /* 0x00000000000a7919 */ /* 0x000f220000002200 */
[----:B0-----:R-:W-:-:S02]  /*0080*/  LEA R0, R0, R9, 0x5 ;  /* 0x0000000900007211 */ /* 0x001fc400078e28ff */
[----:B----4-:R-:W-:-:S05]  /*0090*/  LEA R5, R5, R10, 0x5 ;  /* 0x0000000a05057211 */ /* 0x010fca00078e28ff */
[----:B--2---:R-:W-:-:S04]  /*00a0*/  IMAD R7, R5, UR8, R0 ;  /* 0x0000000805077c24 */ /* 0x004fc8000f8e0200 */
[----:B-1----:R-:W-:-:S05]  /*00b0*/  IMAD.WIDE R2, R7, 0x4, R2 ;  /* 0x0000000407027825 */ /* 0x002fca00078e0202 */
[----:B---3--:R0:W2:Y:S01]  /*00c0*/  LDG.E R4, desc[UR6][R2.64] ;  /* 0x0000000602047981 */ /* 0x0080a2000c1e1900 */
[----:B------:R-:W1:Y:S01]  /*00d0*/  S2UR UR5, SR_CgaCtaId ;  /* 0x00000000000579c3 */ /* 0x000e620000008800 */
[----:B------:R-:W-:Y:S01]  /*00e0*/  UMOV UR4, 0x400 ;  /* 0x0000040000047882 */ /* 0x000fe20000000000 */
[----:B------:R-:W-:-:S06]  /*00f0*/  IMAD R5, R0, UR8, R5 ;  /* 0x0000000800057c24 */ /* 0x000fcc000f8e0205 */
[----:B0-----:R-:W0:Y:S01]  /*0100*/  LDC.64 R2, c[0x0][0x388] ;  /* 0x0000e200ff027b82 */ /* 0x001e220000000a00 */
[----:B-1----:R-:W-:-:S06]  /*0110*/  ULEA UR4, UR5, UR4, 0x18 ;  /* 0x0000000405047291 */ /* 0x002fcc000f8ec0ff */
[----:B------:R-:W-:Y:S02]  /*0120*/  LEA R6, R9, UR4, 0x7 ;  /* 0x0000000409067c11 */ /* 0x000fe4000f8e38ff */
[C---:B------:R-:W-:Y:S01]  /*0130*/  LEA R8, R10.reuse, UR4, 0x7 ;  /* 0x000000040a087c11 */ /* 0x040fe2000f8e38ff */
[----:B0-----:R-:W-:Y:S01]  /*0140*/  IMAD.WIDE R2, R5, 0x4, R2 ;  /* 0x0000000405027825 */ /* 0x001fe200078e0202 */
[----:B------:R-:W-:Y:S02]  /*0150*/  LEA R7, R10, R6, 0x2 ;  /* 0x000000060a077211 */ /* 0x000fe400078e10ff */
[----:B------:R-:W-:-:S03]  /*0160*/  LEA R8, R9, R8, 0x2 ;  /* 0x0000000809087211 */ /* 0x000fc600078e10ff */
[----:B--2---:R-:W-:Y:S01]  /*0170*/  STS [R7], R4 ;  /* 0x0000000407007388 */ /* 0x004fe20000000800 */
[----:B------:R-:W-:Y:S06]  /*0180*/  BAR.SYNC.DEFER_BLOCKING 0x0 ;  /* 0x0000000000007b1d */ /* 0x000fec0000010000 */
[----:B------:R-:W0:Y:S04]  /*0190*/  LDS R9, [R8] ;  /* 0x0000000008097984 */ /* 0x000e280000000800 */
[----:B0-----:R-:W-:Y:S01]  /*01a0*/  STG.E desc[UR6][R2.64], R9 ;  /* 0x0000000902007986 */ /* 0x001fe2000c101906 */
[----:B------:R-:W-:Y:S05]  /*01b0*/  EXIT ;  /* 0x000000000000794d */ /* 0x000fea0003800000 */
.L_x_0:
[----:B------:R-:W-:-:S00]  /*01c0*/  BRA `(.L_x_0) ;  /* 0xfffffffc00fc7947 */ /* 0x000fc0000383ffff */
[----:B------:R-:W-:-:S00]  /*01d0*/  NOP ;  /* 0x0000000000007918 */ /* 0x000fc00000000000 */
        /* <DEDUP_REMOVED lines=10> */
.L_x_1:


//--------------------- .nv.shared._Z14transposeNaivePKfPfi --------------------------
	.section	.nv.shared._Z14transposeNaivePKfPfi,"aw",@nobits
	.sectionflags	@""
	.align	4
.nv.shared._Z14transposeNaivePKfPfi:
	.zero		5120


//--------------------- .nv.shared.reserved.0     --------------------------
	.section	.nv.shared.reserved.0,"aw",@nobits
	.weak		__nv_reservedSMEM_offset_0_alias
	.size		__nv_reservedSMEM_offset_0_alias, 0, 64
	.other		__nv_reservedSMEM_offset_0_alias,@"STO_CUDA_RESERVED_SHARED STV_DEFAULT"
__nv_reservedSMEM_offset_0_alias:
	.zero		0
	.zero		64


//--------------------- .nv.constant0._Z14transposeNaivePKfPfi --------------------------
	.section	.nv.constant0._Z14transposeNaivePKfPfi,"a",@progbits
	.sectionflags	@""
	.align	4
.nv.constant0._Z14transposeNaivePKfPfi:
	.zero		916


//--------------------- SYMBOLS --------------------------

	.type		.nv.reservedSmem.offset0,@object
	.size		.nv.reservedSmem.offset0,0x4
	.type		.nv.reservedSmem.cap,@object
	.size		.nv.reservedSmem.cap,0x4
